//
// Generated by NVIDIA NVVM Compiler
//
// Compiler Build ID: CL-36424714
// Cuda compilation tools, release 13.0, V13.0.88
// Based on NVVM 20.0.0
//

.version 9.0
.target sm_100
.address_size 64

	// .globl	_Z27highSharedMemoryUsageKernelPfS_S_i
// _ZZ27highSharedMemoryUsageKernelPfS_S_iE10sharedMemA has been demoted
// _ZZ27highSharedMemoryUsageKernelPfS_S_iE10sharedMemB has been demoted

.visible .entry _Z27highSharedMemoryUsageKernelPfS_S_i(
	.param .u64 .ptr .align 1 _Z27highSharedMemoryUsageKernelPfS_S_i_param_0,
	.param .u64 .ptr .align 1 _Z27highSharedMemoryUsageKernelPfS_S_i_param_1,
	.param .u64 .ptr .align 1 _Z27highSharedMemoryUsageKernelPfS_S_i_param_2,
	.param .u32 _Z27highSharedMemoryUsageKernelPfS_S_i_param_3
)
{
	.reg .pred 	%p<19>;
	.reg .b32 	%r<71>;
	.reg .b32 	%f<91>;
	.reg .b64 	%rd<25>;
	// demoted variable
	.shared .align 4 .b8 _ZZ27highSharedMemoryUsageKernelPfS_S_iE10sharedMemA[144];
	// demoted variable
	.shared .align 4 .b8 _ZZ27highSharedMemoryUsageKernelPfS_S_iE10sharedMemB[144];
	ld.param.u64 	%rd7, [_Z27highSharedMemoryUsageKernelPfS_S_i_param_0];
	ld.param.u64 	%rd8, [_Z27highSharedMemoryUsageKernelPfS_S_i_param_1];
	ld.param.u64 	%rd6, [_Z27highSharedMemoryUsageKernelPfS_S_i_param_2];
	ld.param.u32 	%r34, [_Z27highSharedMemoryUsageKernelPfS_S_i_param_3];
	cvta.to.global.u64 	%rd1, %rd8;
	cvta.to.global.u64 	%rd2, %rd7;
	mov.u32 	%r1, %tid.x;
	mov.u32 	%r2, %tid.y;
	mov.u32 	%r35, %ctaid.y;
	mov.u32 	%r36, %ntid.y;
	mad.lo.s32 	%r3, %r35, %r36, %r2;
	mov.u32 	%r37, %ctaid.x;
	mov.u32 	%r38, %ntid.x;
	mad.lo.s32 	%r4, %r37, %r38, %r1;
	setp.lt.s32 	%p1, %r34, 1;
	mov.f32 	%f90, 0f00000000;
	@%p1 bra 	$L__BB0_19;
	add.s32 	%r5, %r34, 5;
	mul.lo.s32 	%r40, %r2, 24;
	mov.u32 	%r41, _ZZ27highSharedMemoryUsageKernelPfS_S_iE10sharedMemA;
	add.s32 	%r6, %r41, %r40;
	shl.b32 	%r42, %r1, 2;
	add.s32 	%r7, %r6, %r42;
	mul.lo.s32 	%r8, %r34, %r3;
	add.s32 	%r64, %r8, %r1;
	mov.u32 	%r43, _ZZ27highSharedMemoryUsageKernelPfS_S_iE10sharedMemB;
	add.s32 	%r11, %r43, %r42;
	add.s32 	%r10, %r11, %r40;
	setp.lt.u32 	%p2, %r34, 7;
	mov.f32 	%f90, 0f00000000;
	mov.b32 	%r70, 0;
	@%p2 bra 	$L__BB0_13;
	mul.hi.u32 	%r45, %r5, -1431655765;
	shr.u32 	%r46, %r45, 2;
	and.b32  	%r47, %r46, 536870910;
	neg.s32 	%r69, %r47;
	mul.wide.u32 	%rd9, %r64, 4;
	add.s64 	%rd10, %rd9, %rd2;
	add.s64 	%rd24, %rd10, 24;
	add.s32 	%r48, %r2, 6;
	mad.lo.s32 	%r66, %r34, %r48, %r4;
	mul.lo.s32 	%r14, %r34, 12;
	mad.lo.s32 	%r65, %r2, %r34, %r4;
	mov.f32 	%f90, 0f00000000;
	mov.b32 	%r68, 6;
	mov.u32 	%r63, %r1;
	mov.u32 	%r67, %r2;
$L__BB0_3:
	setp.ge.u32 	%p3, %r3, %r34;
	setp.ge.s32 	%p4, %r63, %r34;
	mov.f32 	%f82, 0f00000000;
	or.pred  	%p5, %p3, %p4;
	@%p5 bra 	$L__BB0_5;
	mul.wide.u32 	%rd11, %r64, 4;
	add.s64 	%rd12, %rd2, %rd11;
	ld.global.f32 	%f82, [%rd12];
$L__BB0_5:
	st.shared.f32 	[%r7], %f82;
	max.s32 	%r49, %r4, %r67;
	setp.ge.s32 	%p6, %r49, %r34;
	mov.f32 	%f83, 0f00000000;
	@%p6 bra 	$L__BB0_7;
	mul.wide.s32 	%rd13, %r65, 4;
	add.s64 	%rd14, %rd1, %rd13;
	ld.global.f32 	%f83, [%rd14];
$L__BB0_7:
	st.shared.f32 	[%r10], %f83;
	bar.sync 	0;
	ld.shared.f32 	%f27, [%r6];
	ld.shared.f32 	%f28, [%r11];
	fma.rn.f32 	%f29, %f27, %f28, %f90;
	ld.shared.f32 	%f30, [%r6+4];
	ld.shared.f32 	%f31, [%r11+24];
	fma.rn.f32 	%f32, %f30, %f31, %f29;
	ld.shared.f32 	%f33, [%r6+8];
	ld.shared.f32 	%f34, [%r11+48];
	fma.rn.f32 	%f35, %f33, %f34, %f32;
	ld.shared.f32 	%f36, [%r6+12];
	ld.shared.f32 	%f37, [%r11+72];
	fma.rn.f32 	%f38, %f36, %f37, %f35;
	ld.shared.f32 	%f39, [%r6+16];
	ld.shared.f32 	%f40, [%r11+96];
	fma.rn.f32 	%f41, %f39, %f40, %f38;
	ld.shared.f32 	%f42, [%r6+20];
	ld.shared.f32 	%f43, [%r11+120];
	fma.rn.f32 	%f6, %f42, %f43, %f41;
	bar.sync 	0;
	add.s32 	%r50, %r63, 6;
	setp.ge.s32 	%p8, %r50, %r34;
	mov.f32 	%f84, 0f00000000;
	or.pred  	%p9, %p3, %p8;
	@%p9 bra 	$L__BB0_9;
	ld.global.f32 	%f84, [%rd24];
$L__BB0_9:
	st.shared.f32 	[%r7], %f84;
	add.s32 	%r51, %r67, 6;
	max.s32 	%r52, %r4, %r51;
	setp.ge.s32 	%p10, %r52, %r34;
	mov.f32 	%f85, 0f00000000;
	@%p10 bra 	$L__BB0_11;
	mul.wide.s32 	%rd15, %r66, 4;
	add.s64 	%rd16, %rd1, %rd15;
	ld.global.f32 	%f85, [%rd16];
$L__BB0_11:
	st.shared.f32 	[%r10], %f85;
	bar.sync 	0;
	ld.shared.f32 	%f45, [%r6];
	ld.shared.f32 	%f46, [%r11];
	fma.rn.f32 	%f47, %f45, %f46, %f6;
	ld.shared.f32 	%f48, [%r6+4];
	ld.shared.f32 	%f49, [%r11+24];
	fma.rn.f32 	%f50, %f48, %f49, %f47;
	ld.shared.f32 	%f51, [%r6+8];
	ld.shared.f32 	%f52, [%r11+48];
	fma.rn.f32 	%f53, %f51, %f52, %f50;
	ld.shared.f32 	%f54, [%r6+12];
	ld.shared.f32 	%f55, [%r11+72];
	fma.rn.f32 	%f56, %f54, %f55, %f53;
	ld.shared.f32 	%f57, [%r6+16];
	ld.shared.f32 	%f58, [%r11+96];
	fma.rn.f32 	%f59, %f57, %f58, %f56;
	ld.shared.f32 	%f60, [%r6+20];
	ld.shared.f32 	%f61, [%r11+120];
	fma.rn.f32 	%f90, %f60, %f61, %f59;
	bar.sync 	0;
	add.s32 	%r69, %r69, 2;
	add.s32 	%r68, %r68, 12;
	add.s64 	%rd24, %rd24, 48;
	add.s32 	%r67, %r67, 12;
	add.s32 	%r66, %r66, %r14;
	add.s32 	%r65, %r65, %r14;
	add.s32 	%r64, %r64, 12;
	add.s32 	%r63, %r63, 12;
	setp.ne.s32 	%p11, %r69, 0;
	@%p11 bra 	$L__BB0_3;
	add.s32 	%r70, %r68, -6;
$L__BB0_13:
	mul.hi.u32 	%r53, %r5, -1431655765;
	shr.u32 	%r54, %r53, 2;
	and.b32  	%r55, %r54, 1;
	setp.eq.b32 	%p12, %r55, 1;
	not.pred 	%p13, %p12;
	@%p13 bra 	$L__BB0_19;
	setp.ge.u32 	%p14, %r3, %r34;
	add.s32 	%r32, %r70, %r1;
	setp.ge.s32 	%p15, %r32, %r34;
	mov.f32 	%f88, 0f00000000;
	or.pred  	%p16, %p14, %p15;
	@%p16 bra 	$L__BB0_16;
	add.s32 	%r57, %r32, %r8;
	mul.wide.u32 	%rd17, %r57, 4;
	add.s64 	%rd18, %rd2, %rd17;
	ld.global.f32 	%f88, [%rd18];
$L__BB0_16:
	st.shared.f32 	[%r7], %f88;
	add.s32 	%r33, %r70, %r2;
	max.s32 	%r59, %r4, %r33;
	setp.ge.s32 	%p17, %r59, %r34;
	mov.f32 	%f89, 0f00000000;
	@%p17 bra 	$L__BB0_18;
	mad.lo.s32 	%r60, %r33, %r34, %r4;
	mul.wide.s32 	%rd19, %r60, 4;
	add.s64 	%rd20, %rd1, %rd19;
	ld.global.f32 	%f89, [%rd20];
$L__BB0_18:
	st.shared.f32 	[%r10], %f89;
	bar.sync 	0;
	ld.shared.f32 	%f64, [%r6];
	ld.shared.f32 	%f65, [%r11];
	fma.rn.f32 	%f66, %f64, %f65, %f90;
	ld.shared.f32 	%f67, [%r6+4];
	ld.shared.f32 	%f68, [%r11+24];
	fma.rn.f32 	%f69, %f67, %f68, %f66;
	ld.shared.f32 	%f70, [%r6+8];
	ld.shared.f32 	%f71, [%r11+48];
	fma.rn.f32 	%f72, %f70, %f71, %f69;
	ld.shared.f32 	%f73, [%r6+12];
	ld.shared.f32 	%f74, [%r11+72];
	fma.rn.f32 	%f75, %f73, %f74, %f72;
	ld.shared.f32 	%f76, [%r6+16];
	ld.shared.f32 	%f77, [%r11+96];
	fma.rn.f32 	%f78, %f76, %f77, %f75;
	ld.shared.f32 	%f79, [%r6+20];
	ld.shared.f32 	%f80, [%r11+120];
	fma.rn.f32 	%f90, %f79, %f80, %f78;
	bar.sync 	0;
$L__BB0_19:
	max.s32 	%r61, %r3, %r4;
	setp.ge.s32 	%p18, %r61, %r34;
	@%p18 bra 	$L__BB0_21;
	mad.lo.s32 	%r62, %r34, %r3, %r4;
	cvta.to.global.u64 	%rd21, %rd6;
	mul.wide.s32 	%rd22, %r62, 4;
	add.s64 	%rd23, %rd21, %rd22;
	st.global.f32 	[%rd23], %f90;
$L__BB0_21:
	ret;

}


// ===== COMPILED SASS (sm_100) =====

	.target	sm_100

	.elftype	@"ET_EXEC"


//--------------------- .note.nv.tkinfo           --------------------------
	.section	.note.nv.tkinfo,"",@"SHT_NOTE"
	.sectionflags	@"SHF_NOTE_NV_TKINFO"
	.tkinfo
        /*0018*/ 	.word	0x00000002
        /*0030*/ 	.string	""
        /*0030*/ 	.string	"ptxas"
        /*0030*/ 	.string	"Cuda compilation tools, release 13.0, V13.0.88"
        /*0030*/ 	.string	"Build cuda_13.0.r13.0/compiler.36424714_0"
        /*0030*/ 	.string	"-arch sm_100 -m 64 "



//--------------------- .note.nv.cuinfo           --------------------------
	.section	.note.nv.cuinfo,"",@"SHT_NOTE"
	.sectionflags	@"SHF_NOTE_NV_CUINFO"
        /*0018*/ 	.short	0x0002
        /*001a*/ 	.short	0x0064
        /*001c*/ 	.short	0x0082
	.zero		2


//--------------------- .nv.info                  --------------------------
	.section	.nv.info,"",@"SHT_CUDA_INFO"
	.align	4


	//----- nvinfo : EIATTR_REGCOUNT
	.align		4
        /*0000*/ 	.byte	0x04, 0x2f
        /*0002*/ 	.short	(.L_1 - .L_0)
	.align		4
.L_0:
        /*0004*/ 	.word	index@(_Z27highSharedMemoryUsageKernelPfS_S_i)
        /*0008*/ 	.word	0x00000020


	//----- nvinfo : EIATTR_FRAME_SIZE
	.align		4
.L_1:
        /*000c*/ 	.byte	0x04, 0x11
        /*000e*/ 	.short	(.L_3 - .L_2)
	.align		4
.L_2:
        /*0010*/ 	.word	index@(_Z27highSharedMemoryUsageKernelPfS_S_i)
        /*0014*/ 	.word	0x00000000


	//----- nvinfo : EIATTR_MIN_STACK_SIZE
	.align		4
.L_3:
        /*0018*/ 	.byte	0x04, 0x12
        /*001a*/ 	.short	(.L_5 - .L_4)
	.align		4
.L_4:
        /*001c*/ 	.word	index@(_Z27highSharedMemoryUsageKernelPfS_S_i)
        /*0020*/ 	.word	0x00000000
.L_5:


//--------------------- .nv.compat                --------------------------
	.section	.nv.compat,"",@"SHT_CUDA_COMPAT_INFO"
	.align	4
        /*0000*/ 	.byte	0x02, 0x09, 0x00, 0x00, 0x02, 0x02, 0x01, 0x00, 0x02, 0x05, 0x05, 0x00, 0x03, 0x07, 0x01, 0x01
        /*0010*/ 	.byte	0x02, 0x03, 0x00, 0x00, 0x02, 0x06, 0x01, 0x00, 0x04, 0x0b, 0x08, 0x00, 0x09, 0x00, 0x00, 0x00
        /*0020*/ 	.byte	0x00, 0x00, 0x00, 0x00


//--------------------- .nv.info._Z27highSharedMemoryUsageKernelPfS_S_i --------------------------
	.section	.nv.info._Z27highSharedMemoryUsageKernelPfS_S_i,"",@"SHT_CUDA_INFO"
	.sectionflags	@""
	.align	4


	//----- nvinfo : EIATTR_CUDA_API_VERSION
	.align		4
        /*0000*/ 	.byte	0x04, 0x37
        /*0002*/ 	.short	(.L_7 - .L_6)
.L_6:
        /*0004*/ 	.word	0x00000082


	//----- nvinfo : EIATTR_KPARAM_INFO
	.align		4
.L_7:
        /*0008*/ 	.byte	0x04, 0x17
        /*000a*/ 	.short	(.L_9 - .L_8)
.L_8:
        /*000c*/ 	.word	0x00000000
        /*0010*/ 	.short	0x0003
        /*0012*/ 	.short	0x0018
        /*0014*/ 	.byte	0x00, 0xf0, 0x11, 0x00


	//----- nvinfo : EIATTR_KPARAM_INFO
	.align		4
.L_9:
        /*0018*/ 	.byte	0x04, 0x17
        /*001a*/ 	.short	(.L_11 - .L_10)
.L_10:
        /*001c*/ 	.word	0x00000000
        /*0020*/ 	.short	0x0002
        /*0022*/ 	.short	0x0010
        /*0024*/ 	.byte	0x00, 0xf5, 0x21, 0x00


	//----- nvinfo : EIATTR_KPARAM_INFO
	.align		4
.L_11:
        /*0028*/ 	.byte	0x04, 0x17
        /*002a*/ 	.short	(.L_13 - .L_12)
.L_12:
        /*002c*/ 	.word	0x00000000
        /*0030*/ 	.short	0x0001
        /*0032*/ 	.short	0x0008
        /*0034*/ 	.byte	0x00, 0xf5, 0x21, 0x00


	//----- nvinfo : EIATTR_KPARAM_INFO
	.align		4
.L_13:
        /*0038*/ 	.byte	0x04, 0x17
        /*003a*/ 	.short	(.L_15 - .L_14)
.L_14:
        /*003c*/ 	.word	0x00000000
        /*0040*/ 	.short	0x0000
        /*0042*/ 	.short	0x0000
        /*0044*/ 	.byte	0x00, 0xf5, 0x21, 0x00


	//----- nvinfo : EIATTR_SPARSE_MMA_MASK
	.align		4
.L_15:
        /*0048*/ 	.byte	0x03, 0x50
        /*004a*/ 	.short	0x0000


	//----- nvinfo : EIATTR_MAXREG_COUNT
	.align		4
        /*004c*/ 	.byte	0x03, 0x1b
        /*004e*/ 	.short	0x00ff


	//----- nvinfo : EIATTR_NUM_BARRIERS
	.align		4
        /*0050*/ 	.byte	0x02, 0x4c
        /*0052*/ 	.byte	0x01
	.zero		1


	//----- nvinfo : EIATTR_MERCURY_ISA_VERSION
	.align		4
        /*0054*/ 	.byte	0x03, 0x5f
        /*0056*/ 	.short	0x0101


	//----- nvinfo : EIATTR_VRC_CTA_INIT_COUNT
	.align		4
        /*0058*/ 	.byte	0x02, 0x4a
	.zero		1
	.zero		1


	//----- nvinfo : EIATTR_EXIT_INSTR_OFFSETS
	.align		4
        /*005c*/ 	.byte	0x04, 0x1c
        /*005e*/ 	.short	(.L_17 - .L_16)


	//   ....[0]....
.L_16:
        /*0060*/ 	.word	0x00000a10


	//   ....[1]....
        /*0064*/ 	.word	0x00000a60


	//----- nvinfo : EIATTR_CBANK_PARAM_SIZE
	.align		4
.L_17:
        /*0068*/ 	.byte	0x03, 0x19
        /*006a*/ 	.short	0x001c


	//----- nvinfo : EIATTR_PARAM_CBANK
	.align		4
        /*006c*/ 	.byte	0x04, 0x0a
        /*006e*/ 	.short	(.L_19 - .L_18)
	.align		4
.L_18:
        /*0070*/ 	.word	index@(.nv.constant0._Z27highSharedMemoryUsageKernelPfS_S_i)
        /*0074*/ 	.short	0x0380
        /*0076*/ 	.short	0x001c


	//----- nvinfo : EIATTR_SW_WAR
	.align		4
.L_19:
        /*0078*/ 	.byte	0x04, 0x36
        /*007a*/ 	.short	(.L_21 - .L_20)
.L_20:
        /*007c*/ 	.word	0x00000008
.L_21:


//--------------------- .nv.callgraph             --------------------------
	.section	.nv.callgraph,"",@"SHT_CUDA_CALLGRAPH"
	.align	4
	.sectionentsize	8
	.align		4
        /*0000*/ 	.word	0x00000000
	.align		4
        /*0004*/ 	.word	0xffffffff
	.align		4
        /*0008*/ 	.word	0x00000000
	.align		4
        /*000c*/ 	.word	0xfffffffe
	.align		4
        /*0010*/ 	.word	0x00000000
	.align		4
        /*0014*/ 	.word	0xfffffffd
	.align		4
        /*0018*/ 	.word	0x00000000
	.align		4
        /*001c*/ 	.word	0xfffffffc


//--------------------- .text._Z27highSharedMemoryUsageKernelPfS_S_i --------------------------
	.section	.text._Z27highSharedMemoryUsageKernelPfS_S_i,"ax",@progbits
	.align	128
        .global         _Z27highSharedMemoryUsageKernelPfS_S_i
        .type           _Z27highSharedMemoryUsageKernelPfS_S_i,@function
        .size           _Z27highSharedMemoryUsageKernelPfS_S_i,(.L_x_4 - _Z27highSharedMemoryUsageKernelPfS_S_i)
        .other          _Z27highSharedMemoryUsageKernelPfS_S_i,@"STO_CUDA_ENTRY STV_DEFAULT"
_Z27highSharedMemoryUsageKernelPfS_S_i:
.text._Z27highSharedMemoryUsageKernelPfS_S_i:
[----:B------:R-:W-:Y:S01]  /*0000*/  LDC R1, c[0x0][0x37c] ;  /* 0x0000df00ff017b82 */ /* 0x000fe20000000800 */
[----:B------:R-:W0:Y:S01]  /*0010*/  LDCU UR8, c[0x0][0x398] ;  /* 0x00007300ff0877ac */ /* 0x000e220008000800 */
[----:B------:R-:W1:Y:S06]  /*0020*/  S2R R5, SR_TID.Y ;  /* 0x0000000000057919 */ /* 0x000e6c0000002200 */
[----:B------:R-:W1:Y:S01]  /*0030*/  LDC R2, c[0x0][0x364] ;  /* 0x0000d900ff027b82 */ /* 0x000e620000000800 */
[----:B------:R-:W-:Y:S01]  /*0040*/  HFMA2 R29, -RZ, RZ, 0, 0 ;  /* 0x00000000ff1d7431 */ /* 0x000fe200000001ff */
[----:B------:R-:W2:Y:S01]  /*0050*/  LDCU.64 UR6, c[0x0][0x358] ;  /* 0x00006b00ff0677ac */ /* 0x000ea20008000a00 */
[----:B------:R-:W3:Y:S05]  /*0060*/  S2R R3, SR_TID.X ;  /* 0x0000000000037919 */ /* 0x000eea0000002100 */
[----:B------:R-:W1:Y:S08]  /*0070*/  S2UR UR4, SR_CTAID.Y ;  /* 0x00000000000479c3 */ /* 0x000e700000002600 */
[----:B------:R-:W3:Y:S01]  /*0080*/  S2UR UR5, SR_CTAID.X ;  /* 0x00000000000579c3 */ /* 0x000ee20000002500 */
[----:B0-----:R-:W-:-:S04]  /*0090*/  MOV R0, UR8 ;  /* 0x0000000800007c02 */ /* 0x001fc80008000f00 */
[----:B------:R-:W-:-:S03]  /*00a0*/  ISETP.GE.AND P0, PT, R0, 0x1, PT ;  /* 0x000000010000780c */ /* 0x000fc60003f06270 */
[----:B------:R-:W3:Y:S01]  /*00b0*/  LDC R4, c[0x0][0x360] ;  /* 0x0000d800ff047b82 */ /* 0x000ee20000000800 */
[----:B-1----:R-:W-:Y:S02]  /*00c0*/  IMAD R25, R2, UR4, R5 ;  /* 0x0000000402197c24 */ /* 0x002fe4000f8e0205 */
[----:B---3--:R-:W-:-:S07]  /*00d0*/  IMAD R23, R4, UR5, R3 ;  /* 0x0000000504177c24 */ /* 0x008fce000f8e0203 */
[----:B--2---:R-:W-:Y:S05]  /*00e0*/  @!P0 BRA `(.L_x_0) ;  /* 0x0000000800408947 */ /* 0x004fea0003800000 */
[----:B------:R-:W0:Y:S01]  /*00f0*/  S2R R7, SR_CgaCtaId ;  /* 0x0000000000077919 */ /* 0x000e220000008800 */
[----:B------:R-:W-:Y:S01]  /*0100*/  MOV R2, 0x400 ;  /* 0x0000040000027802 */ /* 0x000fe20000000f00 */
[----:B------:R-:W-:Y:S01]  /*0110*/  UMOV UR4, URZ ;  /* 0x000000ff00047c82 */ /* 0x000fe20008000000 */
[----:B------:R-:W-:Y:S02]  /*0120*/  ISETP.GE.U32.AND P0, PT, R0, 0x7, PT ;  /* 0x000000070000780c */ /* 0x000fe40003f06070 */
[----:B------:R-:W-:Y:S02]  /*0130*/  IADD3 R4, PT, PT, R2, 0x90, RZ ;  /* 0x0000009002047810 */ /* 0x000fe40007ffe0ff */
[----:B------:R-:W-:Y:S02]  /*0140*/  IADD3 R6, PT, PT, R0, 0x5, RZ ;  /* 0x0000000500067810 */ /* 0x000fe40007ffe0ff */
[----:B------:R-:W-:Y:S02]  /*0150*/  MOV R29, RZ ;  /* 0x000000ff001d7202 */ /* 0x000fe40000000f00 */
[----:B0-----:R-:W-:-:S02]  /*0160*/  LEA R2, R7, R2, 0x18 ;  /* 0x0000000207027211 */ /* 0x001fc400078ec0ff */
[----:B------:R-:W-:-:S03]  /*0170*/  LEA R4, R7, R4, 0x18 ;  /* 0x0000000407047211 */ /* 0x000fc600078ec0ff */
[----:B------:R-:W-:Y:S02]  /*0180*/  IMAD R2, R5, 0x18, R2 ;  /* 0x0000001805027824 */ /* 0x000fe400078e0202 */
[C---:B------:R-:W-:Y:S02]  /*0190*/  IMAD R4, R3.reuse, 0x4, R4 ;  /* 0x0000000403047824 */ /* 0x040fe400078e0204 */
[----:B------:R-:W-:Y:S02]  /*01a0*/  IMAD R7, R3, 0x4, R2 ;  /* 0x0000000403077824 */ /* 0x000fe400078e0202 */
[----:B------:R-:W-:Y:S01]  /*01b0*/  IMAD R8, R5, 0x18, R4 ;  /* 0x0000001805087824 */ /* 0x000fe200078e0204 */
[----:B------:R-:W-:Y:S06]  /*01c0*/  @!P0 BRA `(.L_x_1) ;  /* 0x0000000400688947 */ /* 0x000fec0003800000 */
[----:B------:R-:W0:Y:S01]  /*01d0*/  LDC.64 R12, c[0x0][0x380] ;  /* 0x0000e000ff0c7b82 */ /* 0x000e220000000a00 */
[-C--:B------:R-:W-:Y:S01]  /*01e0*/  IMAD R9, R25, R0.reuse, R3 ;  /* 0x0000000019097224 */ /* 0x080fe200078e0203 */
[C---:B------:R-:W-:Y:S01]  /*01f0*/  IADD3 R15, PT, PT, R5.reuse, 0x6, RZ ;  /* 0x00000006050f7810 */ /* 0x040fe20007ffe0ff */
[----:B------:R-:W-:Y:S01]  /*0200*/  IMAD.HI.U32 R11, R6, -0x55555555, RZ ;  /* 0xaaaaaaab060b7827 */ /* 0x000fe200078e00ff */
[----:B------:R-:W-:Y:S01]  /*0210*/  MOV R21, R3 ;  /* 0x0000000300157202 */ /* 0x000fe20000000f00 */
[----:B------:R-:W-:Y:S01]  /*0220*/  UMOV UR4, 0x6 ;  /* 0x0000000600047882 */ /* 0x000fe20000000000 */
[----:B------:R-:W-:Y:S01]  /*0230*/  MOV R18, R5 ;  /* 0x0000000500127202 */ /* 0x000fe20000000f00 */
[-C--:B------:R-:W-:Y:S01]  /*0240*/  IMAD R19, R5, R0.reuse, R23 ;  /* 0x0000000005137224 */ /* 0x080fe200078e0217 */
[----:B------:R-:W1:Y:S01]  /*0250*/  LDC R10, c[0x0][0x398] ;  /* 0x0000e600ff0a7b82 */ /* 0x000e620000000800 */
[----:B------:R-:W-:Y:S01]  /*0260*/  SHF.R.U32.HI R14, RZ, 0x2, R11 ;  /* 0x00000002ff0e7819 */ /* 0x000fe2000001160b */
[----:B------:R-:W-:-:S02]  /*0270*/  IMAD R11, R15, R0, R23 ;  /* 0x000000000f0b7224 */ /* 0x000fc400078e0217 */
[----:B------:R-:W-:Y:S01]  /*0280*/  IMAD.MOV.U32 R29, RZ, RZ, RZ ;  /* 0x000000ffff1d7224 */ /* 0x000fe200078e00ff */
[----:B------:R-:W-:-:S05]  /*0290*/  LOP3.LUT R14, R14, 0x1ffffffe, RZ, 0xc0, !PT ;  /* 0x1ffffffe0e0e7812 */ /* 0x000fca00078ec0ff */
[----:B------:R-:W-:Y:S02]  /*02a0*/  IMAD.MOV R20, RZ, RZ, -R14 ;  /* 0x000000ffff147224 */ /* 0x000fe400078e0a0e */
[----:B0-----:R-:W-:-:S03]  /*02b0*/  IMAD.WIDE.U32 R12, R9, 0x4, R12 ;  /* 0x00000004090c7825 */ /* 0x001fc600078e000c */
[----:B------:R-:W-:-:S04]  /*02c0*/  IADD3 R12, P0, PT, R12, 0x18, RZ ;  /* 0x000000180c0c7810 */ /* 0x000fc80007f1e0ff */
[----:B------:R-:W-:Y:S02]  /*02d0*/  IADD3.X R13, PT, PT, RZ, R13, RZ, P0, !PT ;  /* 0x0000000dff0d7210 */ /* 0x000fe400007fe4ff */
[----:B-1----:R-:W-:-:S13]  /*02e0*/  ISETP.GE.U32.AND P0, PT, R25, R0, PT ;  /* 0x000000001900720c */ /* 0x002fda0003f06070 */
.L_x_2:
[----:B------:R-:W-:Y:S01]  /*02f0*/  MOV R0, R10 ;  /* 0x0000000a00007202 */ /* 0x000fe20000000f00 */
[----:B------:R-:W-:Y:S01]  /*0300*/  HFMA2 R24, -RZ, RZ, 0, 0 ;  /* 0x00000000ff187431 */ /* 0x000fe200000001ff */
[----:B------:R-:W-:Y:S02]  /*0310*/  VIMNMX R15, PT, PT, R23, R18, !PT ;  /* 0x00000012170f7248 */ /* 0x000fe40007fe0100 */
[-C--:B------:R-:W-:Y:S02]  /*0320*/  ISETP.GE.OR P1, PT, R21, R0.reuse, P0 ;  /* 0x000000001500720c */ /* 0x080fe40000726670 */
[----:B------:R-:W-:Y:S02]  /*0330*/  ISETP.GE.AND P2, PT, R15, R0, PT ;  /* 0x000000000f00720c */ /* 0x000fe40003f46270 */
[----:B------:R-:W-:-:S09]  /*0340*/  MOV R28, RZ ;  /* 0x000000ff001c7202 */ /* 0x000fd20000000f00 */
[----:B------:R-:W0:Y:S08]  /*0350*/  @!P1 LDC.64 R14, c[0x0][0x380] ;  /* 0x0000e000ff0e9b82 */ /* 0x000e300000000a00 */
[----:B------:R-:W1:Y:S01]  /*0360*/  @!P2 LDC.64 R16, c[0x0][0x388] ;  /* 0x0000e200ff10ab82 */ /* 0x000e620000000a00 */
[----:B0-----:R-:W-:-:S05]  /*0370*/  @!P1 IMAD.WIDE.U32 R26, R9, 0x4, R14 ;  /* 0x00000004091a9825 */ /* 0x001fca00078e000e */
[----:B------:R-:W2:Y:S01]  /*0380*/  @!P1 LDG.E R24, desc[UR6][R26.64] ;  /* 0x000000061a189981 */ /* 0x000ea2000c1e1900 */
[----:B-1----:R-:W-:-:S05]  /*0390*/  @!P2 IMAD.WIDE R16, R19, 0x4, R16 ;  /* 0x000000041310a825 */ /* 0x002fca00078e0210 */
[----:B------:R-:W3:Y:S04]  /*03a0*/  @!P2 LDG.E R28, desc[UR6][R16.64] ;  /* 0x00000006101ca981 */ /* 0x000ee8000c1e1900 */
[----:B--2---:R-:W-:Y:S04]  /*03b0*/  STS [R7], R24 ;  /* 0x0000001807007388 */ /* 0x004fe80000000800 */
[----:B---3--:R-:W-:Y:S01]  /*03c0*/  STS [R8], R28 ;  /* 0x0000001c08007388 */ /* 0x008fe20000000800 */
[----:B------:R-:W-:Y:S06]  /*03d0*/  BAR.SYNC.DEFER_BLOCKING 0x0 ;  /* 0x0000000000007b1d */ /* 0x000fec0000010000 */
[----:B------:R-:W-:Y:S04]  /*03e0*/  LDS R22, [R4] ;  /* 0x0000000004167984 */ /* 0x000fe80000000800 */
[----:B------:R-:W0:Y:S04]  /*03f0*/  LDS.64 R14, [R2] ;  /* 0x00000000020e7984 */ /* 0x000e280000000a00 */
[----:B------:R-:W1:Y:S04]  /*0400*/  LDS R27, [R4+0x18] ;  /* 0x00001800041b7984 */ /* 0x000e680000000800 */
[----:B------:R-:W-:Y:S01]  /*0410*/  LDS.64 R16, [R2+0x8] ;  /* 0x0000080002107984 */ /* 0x000fe20000000a00 */
[----:B0-----:R-:W-:-:S03]  /*0420*/  FFMA R14, R14, R22, R29 ;  /* 0x000000160e0e7223 */ /* 0x001fc6000000001d */
[----:B------:R-:W0:Y:S01]  /*0430*/  LDS R29, [R4+0x30] ;  /* 0x00003000041d7984 */ /* 0x000e220000000800 */
[----:B-1----:R-:W-:-:S03]  /*0440*/  FFMA R15, R27, R15, R14 ;  /* 0x0000000f1b0f7223 */ /* 0x002fc6000000000e */
[----:B------:R-:W1:Y:S04]  /*0450*/  LDS R22, [R4+0x48] ;  /* 0x0000480004167984 */ /* 0x000e680000000800 */
[----:B------:R-:W-:Y:S01]  /*0460*/  LDS R27, [R4+0x60] ;  /* 0x00006000041b7984 */ /* 0x000fe20000000800 */
[----:B0-----:R-:W-:-:S03]  /*0470*/  FFMA R29, R16, R29, R15 ;  /* 0x0000001d101d7223 */ /* 0x001fc6000000000f */
[----:B------:R-:W0:Y:S01]  /*0480*/  LDS.64 R14, [R2+0x10] ;  /* 0x00001000020e7984 */ /* 0x000e220000000a00 */
[----:B------:R-:W-:-:S05]  /*0490*/  VIADD R16, R21, 0x6 ;  /* 0x0000000615107836 */ /* 0x000fca0000000000 */
[----:B------:R-:W-:Y:S02]  /*04a0*/  ISETP.GE.OR P1, PT, R16, R0, P0 ;  /* 0x000000001000720c */ /* 0x000fe40000726670 */
[----:B------:R-:W-:-:S04]  /*04b0*/  VIADDMNMX R16, R18, 0x6, R23, !PT ;  /* 0x0000000612107846 */ /* 0x000fc80007800117 */
[----:B------:R-:W-:Y:S01]  /*04c0*/  ISETP.GE.AND P2, PT, R16, R0, PT ;  /* 0x000000001000720c */ /* 0x000fe20003f46270 */
[----:B-1----:R-:W-:Y:S01]  /*04d0*/  FFMA R17, R22, R17, R29 ;  /* 0x0000001116117223 */ /* 0x002fe2000000001d */
[----:B------:R-:W-:Y:S01]  /*04e0*/  HFMA2 R22, -RZ, RZ, 0, 0 ;  /* 0x00000000ff167431 */ /* 0x000fe200000001ff */
[----:B------:R-:W-:Y:S02]  /*04f0*/  MOV R24, RZ ;  /* 0x000000ff00187202 */ /* 0x000fe40000000f00 */
[----:B0-----:R-:W-:-:S08]  /*0500*/  FFMA R27, R14, R27, R17 ;  /* 0x0000001b0e1b7223 */ /* 0x001fd00000000011 */
[----:B------:R-:W0:Y:S01]  /*0510*/  @!P2 LDC.64 R16, c[0x0][0x388] ;  /* 0x0000e200ff10ab82 */ /* 0x000e220000000a00 */
[----:B------:R-:W1:Y:S07]  /*0520*/  LDS R14, [R4+0x78] ;  /* 0x00007800040e7984 */ /* 0x000e6e0000000800 */
[----:B------:R-:W-:Y:S01]  /*0530*/  BAR.SYNC.DEFER_BLOCKING 0x0 ;  /* 0x0000000000007b1d */ /* 0x000fe20000010000 */
[----:B0-----:R-:W-:-:S05]  /*0540*/  @!P2 IMAD.WIDE R28, R11, 0x4, R16 ;  /* 0x000000040b1ca825 */ /* 0x001fca00078e0210 */
[----:B------:R0:W2:Y:S04]  /*0550*/  @!P1 LDG.E R22, desc[UR6][R12.64] ;  /* 0x000000060c169981 */ /* 0x0000a8000c1e1900 */
[----:B------:R-:W3:Y:S01]  /*0560*/  @!P2 LDG.E R24, desc[UR6][R28.64] ;  /* 0x000000061c18a981 */ /* 0x000ee2000c1e1900 */
[----:B-1----:R-:W-:Y:S01]  /*0570*/  FFMA R15, R14, R15, R27 ;  /* 0x0000000f0e0f7223 */ /* 0x002fe2000000001b */
[----:B------:R-:W-:-:S04]  /*0580*/  IADD3 R20, PT, PT, R20, 0x2, RZ ;  /* 0x0000000214147810 */ /* 0x000fc80007ffe0ff */
[----:B------:R-:W-:Y:S01]  /*0590*/  ISETP.NE.AND P1, PT, R20, RZ, PT ;  /* 0x000000ff1400720c */ /* 0x000fe20003f25270 */
[----:B------:R-:W-:Y:S01]  /*05a0*/  UIADD3 UR4, UPT, UPT, UR4, 0xc, URZ ;  /* 0x0000000c04047890 */ /* 0x000fe2000fffe0ff */
[----:B0-----:R-:W-:Y:S01]  /*05b0*/  IADD3 R12, P2, PT, R12, 0x30, RZ ;  /* 0x000000300c0c7810 */ /* 0x001fe20007f5e0ff */
[----:B------:R-:W-:Y:S01]  /*05c0*/  VIADD R18, R18, 0xc ;  /* 0x0000000c12127836 */ /* 0x000fe20000000000 */
[----:B------:R-:W-:Y:S01]  /*05d0*/  IADD3 R21, PT, PT, R21, 0xc, RZ ;  /* 0x0000000c15157810 */ /* 0x000fe20007ffe0ff */
[C---:B------:R-:W-:Y:S01]  /*05e0*/  IMAD R19, R0.reuse, 0xc, R19 ;  /* 0x0000000c00137824 */ /* 0x040fe200078e0213 */
[----:B------:R-:W-:Y:S01]  /*05f0*/  IADD3.X R13, PT, PT, RZ, R13, RZ, P2, !PT ;  /* 0x0000000dff0d7210 */ /* 0x000fe200017fe4ff */
[----:B------:R-:W-:Y:S01]  /*0600*/  IMAD R11, R0, 0xc, R11 ;  /* 0x0000000c000b7824 */ /* 0x000fe200078e020b */
[----:B------:R-:W-:Y:S01]  /*0610*/  IADD3 R9, PT, PT, R9, 0xc, RZ ;  /* 0x0000000c09097810 */ /* 0x000fe20007ffe0ff */
[----:B--2---:R-:W-:Y:S04]  /*0620*/  STS [R7], R22 ;  /* 0x0000001607007388 */ /* 0x004fe80000000800 */
[----:B---3--:R-:W-:Y:S01]  /*0630*/  STS [R8], R24 ;  /* 0x0000001808007388 */ /* 0x008fe20000000800 */
[----:B------:R-:W-:Y:S06]  /*0640*/  BAR.SYNC.DEFER_BLOCKING 0x0 ;  /* 0x0000000000007b1d */ /* 0x000fec0000010000 */
[----:B------:R-:W-:Y:S04]  /*0650*/  LDS R26, [R4] ;  /* 0x00000000041a7984 */ /* 0x000fe80000000800 */
[----:B------:R-:W0:Y:S04]  /*0660*/  LDS.64 R16, [R2] ;  /* 0x0000000002107984 */ /* 0x000e280000000a00 */
[----:B------:R-:W1:Y:S04]  /*0670*/  LDS R27, [R4+0x18] ;  /* 0x00001800041b7984 */ /* 0x000e680000000800 */
[----:B------:R-:W-:Y:S04]  /*0680*/  LDS R22, [R4+0x60] ;  /* 0x0000600004167984 */ /* 0x000fe80000000800 */
[----:B------:R-:W-:Y:S01]  /*0690*/  LDS R29, [R4+0x78] ;  /* 0x00007800041d7984 */ /* 0x000fe20000000800 */
[----:B0-----:R-:W-:-:S03]  /*06a0*/  FFMA R16, R16, R26, R15 ;  /* 0x0000001a10107223 */ /* 0x001fc6000000000f */
[----:B------:R-:W-:Y:S04]  /*06b0*/  LDS R26, [R4+0x30] ;  /* 0x00003000041a7984 */ /* 0x000fe80000000800 */
[----:B------:R-:W0:Y:S01]  /*06c0*/  LDS.64 R14, [R2+0x8] ;  /* 0x00000800020e7984 */ /* 0x000e220000000a00 */
[----:B-1----:R-:W-:-:S03]  /*06d0*/  FFMA R17, R27, R17, R16 ;  /* 0x000000111b117223 */ /* 0x002fc60000000010 */
[----:B------:R-:W1:Y:S01]  /*06e0*/  LDS R27, [R4+0x48] ;  /* 0x00004800041b7984 */ /* 0x000e620000000800 */
[----:B0-----:R-:W-:-:S03]  /*06f0*/  FFMA R14, R14, R26, R17 ;  /* 0x0000001a0e0e7223 */ /* 0x001fc60000000011 */
[----:B------:R-:W0:Y:S01]  /*0700*/  LDS.64 R16, [R2+0x10] ;  /* 0x0000100002107984 */ /* 0x000e220000000a00 */
[----:B-1----:R-:W-:-:S04]  /*0710*/  FFMA R15, R27, R15, R14 ;  /* 0x0000000f1b0f7223 */ /* 0x002fc8000000000e */
[----:B0-----:R-:W-:-:S04]  /*0720*/  FFMA R16, R16, R22, R15 ;  /* 0x0000001610107223 */ /* 0x001fc8000000000f */
[----:B------:R-:W-:Y:S01]  /*0730*/  FFMA R29, R29, R17, R16 ;  /* 0x000000111d1d7223 */ /* 0x000fe20000000010 */
[----:B------:R-:W-:Y:S06]  /*0740*/  BAR.SYNC.DEFER_BLOCKING 0x0 ;  /* 0x0000000000007b1d */ /* 0x000fec0000010000 */
[----:B------:R-:W-:Y:S05]  /*0750*/  @P1 BRA `(.L_x_2) ;  /* 0xfffffff800e41947 */ /* 0x000fea000383ffff */
[----:B------:R-:W-:-:S12]  /*0760*/  UIADD3 UR4, UPT, UPT, UR4, -0x6, URZ ;  /* 0xfffffffa04047890 */ /* 0x000fd8000fffe0ff */
.L_x_1:
[----:B------:R-:W-:-:S05]  /*0770*/  IMAD.HI.U32 R6, R6, -0x55555555, RZ ;  /* 0xaaaaaaab06067827 */ /* 0x000fca00078e00ff */
[----:B------:R-:W-:-:S04]  /*0780*/  SHF.R.U32.HI R6, RZ, 0x2, R6 ;  /* 0x00000002ff067819 */ /* 0x000fc80000011606 */
[----:B------:R-:W-:-:S04]  /*0790*/  LOP3.LUT R6, R6, 0x1, RZ, 0xc0, !PT ;  /* 0x0000000106067812 */ /* 0x000fc800078ec0ff */
[----:B------:R-:W-:-:S13]  /*07a0*/  ISETP.NE.U32.AND P0, PT, R6, 0x1, PT ;  /* 0x000000010600780c */ /* 0x000fda0003f05070 */
[----:B------:R-:W-:Y:S05]  /*07b0*/  @P0 BRA `(.L_x_0) ;  /* 0x00000000008c0947 */ /* 0x000fea0003800000 */
[----:B------:R-:W-:Y:S01]  /*07c0*/  VIADD R9, R3, UR4 ;  /* 0x0000000403097c36 */ /* 0x000fe20008000000 */
[----:B------:R-:W-:-:S04]  /*07d0*/  IADD3 R6, PT, PT, R5, UR4, RZ ;  /* 0x0000000405067c10 */ /* 0x000fc8000fffe0ff */
[----:B------:R-:W-:Y:S02]  /*07e0*/  ISETP.GE.AND P0, PT, R9, R0, PT ;  /* 0x000000000900720c */ /* 0x000fe40003f06270 */
[----:B------:R-:W-:Y:S02]  /*07f0*/  VIMNMX R3, PT, PT, R23, R6, !PT ;  /* 0x0000000617037248 */ /* 0x000fe40007fe0100 */
[-C--:B------:R-:W-:Y:S02]  /*0800*/  ISETP.GE.U32.OR P0, PT, R25, R0.reuse, P0 ;  /* 0x000000001900720c */ /* 0x080fe40000706470 */
[----:B------:R-:W-:-:S11]  /*0810*/  ISETP.GE.AND P1, PT, R3, R0, PT ;  /* 0x000000000300720c */ /* 0x000fd60003f26270 */
[----:B------:R-:W0:Y:S01]  /*0820*/  @!P0 LDC.64 R12, c[0x0][0x380] ;  /* 0x0000e000ff0c8b82 */ /* 0x000e220000000a00 */
[-C--:B------:R-:W-:Y:S02]  /*0830*/  @!P0 IMAD R3, R25, R0.reuse, R9 ;  /* 0x0000000019038224 */ /* 0x080fe400078e0209 */
[----:B------:R-:W-:Y:S02]  /*0840*/  @!P1 IMAD R17, R6, R0, R23 ;  /* 0x0000000006119224 */ /* 0x000fe400078e0217 */
[----:B------:R-:W-:-:S03]  /*0850*/  HFMA2 R6, -RZ, RZ, 0, 0 ;  /* 0x00000000ff067431 */ /* 0x000fc600000001ff */
[----:B------:R-:W1:Y:S01]  /*0860*/  @!P1 LDC.64 R10, c[0x0][0x388] ;  /* 0x0000e200ff0a9b82 */ /* 0x000e620000000a00 */
[----:B0-----:R-:W-:Y:S01]  /*0870*/  @!P0 IMAD.WIDE.U32 R12, R3, 0x4, R12 ;  /* 0x00000004030c8825 */ /* 0x001fe200078e000c */
[----:B------:R-:W-:-:S04]  /*0880*/  MOV R3, RZ ;  /* 0x000000ff00037202 */ /* 0x000fc80000000f00 */
        /* <DEDUP_REMOVED lines=9> */
[----:B------:R-:W-:Y:S04]  /*0920*/  LDS R18, [R4+0x30] ;  /* 0x0000300004127984 */ /* 0x000fe80000000800 */
[----:B------:R-:W2:Y:S04]  /*0930*/  LDS.64 R10, [R2+0x8] ;  /* 0x00000800020a7984 */ /* 0x000ea80000000a00 */
[----:B------:R-:W3:Y:S04]  /*0940*/  LDS R19, [R4+0x48] ;  /* 0x0000480004137984 */ /* 0x000ee80000000800 */
[----:B------:R-:W-:Y:S04]  /*0950*/  LDS R20, [R4+0x60] ;  /* 0x0000600004147984 */ /* 0x000fe80000000800 */
[----:B------:R-:W4:Y:S04]  /*0960*/  LDS.64 R12, [R2+0x10] ;  /* 0x00001000020c7984 */ /* 0x000f280000000a00 */
[----:B------:R-:W5:Y:S01]  /*0970*/  LDS R7, [R4+0x78] ;  /* 0x0000780004077984 */ /* 0x000f620000000800 */
[----:B0-----:R-:W-:-:S04]  /*0980*/  FFMA R14, R14, R5, R29 ;  /* 0x000000050e0e7223 */ /* 0x001fc8000000001d */
[----:B-1----:R-:W-:-:S04]  /*0990*/  FFMA R9, R9, R15, R14 ;  /* 0x0000000f09097223 */ /* 0x002fc8000000000e */
[----:B--2---:R-:W-:-:S04]  /*09a0*/  FFMA R10, R10, R18, R9 ;  /* 0x000000120a0a7223 */ /* 0x004fc80000000009 */
[----:B---3--:R-:W-:-:S04]  /*09b0*/  FFMA R11, R19, R11, R10 ;  /* 0x0000000b130b7223 */ /* 0x008fc8000000000a */
[----:B----4-:R-:W-:-:S04]  /*09c0*/  FFMA R12, R12, R20, R11 ;  /* 0x000000140c0c7223 */ /* 0x010fc8000000000b */
[----:B-----5:R-:W-:Y:S01]  /*09d0*/  FFMA R29, R7, R13, R12 ;  /* 0x0000000d071d7223 */ /* 0x020fe2000000000c */
[----:B------:R-:W-:Y:S06]  /*09e0*/  BAR.SYNC.DEFER_BLOCKING 0x0 ;  /* 0x0000000000007b1d */ /* 0x000fec0000010000 */
.L_x_0:
[----:B------:R-:W-:-:S04]  /*09f0*/  VIMNMX R3, PT, PT, R25, R23, !PT ;  /* 0x0000001719037248 */ /* 0x000fc80007fe0100 */
[----:B------:R-:W-:-:S13]  /*0a00*/  ISETP.GE.AND P0, PT, R3, R0, PT ;  /* 0x000000000300720c */ /* 0x000fda0003f06270 */
[----:B------:R-:W-:Y:S05]  /*0a10*/  @P0 EXIT ;  /* 0x000000000000094d */ /* 0x000fea0003800000 */
[----:B------:R-:W0:Y:S01]  /*0a20*/  LDC.64 R2, c[0x0][0x390] ;  /* 0x0000e400ff027b82 */ /* 0x000e220000000a00 */
[----:B------:R-:W-:-:S04]  /*0a30*/  IMAD R23, R25, R0, R23 ;  /* 0x0000000019177224 */ /* 0x000fc800078e0217 */
[----:B0-----:R-:W-:-:S05]  /*0a40*/  IMAD.WIDE R2, R23, 0x4, R2 ;  /* 0x0000000417027825 */ /* 0x001fca00078e0202 */
[----:B------:R-:W-:Y:S01]  /*0a50*/  STG.E desc[UR6][R2.64], R29 ;  /* 0x0000001d02007986 */ /* 0x000fe2000c101906 */
[----:B------:R-:W-:Y:S05]  /*0a60*/  EXIT ;  /* 0x000000000000794d */ /* 0x000fea0003800000 */
.L_x_3:
[----:B------:R-:W-:-:S00]  /*0a70*/  BRA `(.L_x_3) ;  /* 0xfffffffc00fc7947 */ /* 0x000fc0000383ffff */
[----:B------:R-:W-:-:S00]  /*0a80*/  NOP ;  /* 0x0000000000007918 */ /* 0x000fc00000000000 */
[----:B------:R-:W-:-:S00]  /*0a90*/  NOP ;  /* 0x0000000000007918 */ /* 0x000fc00000000000 */
[----:B------:R-:W-:-:S00]  /*0aa0*/  NOP ;  /* 0x0000000000007918 */ /* 0x000fc00000000000 */
[----:B------:R-:W-:-:S00]  /*0ab0*/  NOP ;  /* 0x0000000000007918 */ /* 0x000fc00000000000 */
[----:B------:R-:W-:-:S00]  /*0ac0*/  NOP ;  /* 0x0000000000007918 */ /* 0x000fc00000000000 */
[----:B------:R-:W-:-:S00]  /*0ad0*/  NOP ;  /* 0x0000000000007918 */ /* 0x000fc00000000000 */
[----:B------:R-:W-:-:S00]  /*0ae0*/  NOP ;  /* 0x0000000000007918 */ /* 0x000fc00000000000 */
[----:B------:R-:W-:-:S00]  /*0af0*/  NOP ;  /* 0x0000000000007918 */ /* 0x000fc00000000000 */
.L_x_4:


//--------------------- .nv.shared._Z27highSharedMemoryUsageKernelPfS_S_i --------------------------
	.section	.nv.shared._Z27highSharedMemoryUsageKernelPfS_S_i,"aw",@nobits
	.sectionflags	@""
	.align	4
.nv.shared._Z27highSharedMemoryUsageKernelPfS_S_i:
	.zero		1312


//--------------------- .nv.shared.reserved.0     --------------------------
	.section	.nv.shared.reserved.0,"aw",@nobits
	.weak		__nv_reservedSMEM_offset_0_alias
	.size		__nv_reservedSMEM_offset_0_alias, 0, 64
	.other		__nv_reservedSMEM_offset_0_alias,@"STO_CUDA_RESERVED_SHARED STV_DEFAULT"
__nv_reservedSMEM_offset_0_alias:
	.zero		0
	.zero		64


//--------------------- .nv.constant0._Z27highSharedMemoryUsageKernelPfS_S_i --------------------------
	.section	.nv.constant0._Z27highSharedMemoryUsageKernelPfS_S_i,"a",@progbits
	.sectionflags	@""
	.align	4
.nv.constant0._Z27highSharedMemoryUsageKernelPfS_S_i:
	.zero		924


//--------------------- SYMBOLS --------------------------

	.type		.nv.reservedSmem.offset0,@object
	.size		.nv.reservedSmem.offset0,0x4
	.type		.nv.reservedSmem.cap,@object
	.size		.nv.reservedSmem.cap,0x4
